//
// Generated by NVIDIA NVVM Compiler
//
// Compiler Build ID: CL-36424714
// Cuda compilation tools, release 13.0, V13.0.88
// Based on NVVM 20.0.0
//

.version 9.0
.target sm_100
.address_size 64

	// .globl	_Z5hellov
.extern .func  (.param .b32 func_retval0) vprintf
(
	.param .b64 vprintf_param_0,
	.param .b64 vprintf_param_1
)
;
.global .align 1 .b8 $str[17] = {104, 101, 108, 108, 111, 32, 67, 85, 68, 65, 32, 37, 100, 32, 33, 10};

.visible .entry _Z5hellov()
{
	.local .align 8 .b8 	__local_depot0[8];
	.reg .b64 	%SP;
	.reg .b64 	%SPL;
	.reg .b32 	%r<4>;
	.reg .b64 	%rd<5>;

	mov.u64 	%SPL, __local_depot0;
	cvta.local.u64 	%SP, %SPL;
	add.u64 	%rd1, %SP, 0;
	add.u64 	%rd2, %SPL, 0;
	mov.u32 	%r1, %tid.x;
	st.local.u32 	[%rd2], %r1;
	mov.u64 	%rd3, $str;
	cvta.global.u64 	%rd4, %rd3;
	{ // callseq 0, 0
	.param .b64 param0;
	st.param.b64 	[param0], %rd4;
	.param .b64 param1;
	st.param.b64 	[param1], %rd1;
	.param .b32 retval0;
	call.uni (retval0), 
	vprintf, 
	(
	param0, 
	param1
	);
	ld.param.b32 	%r2, [retval0];
	} // callseq 0
	ret;

}


// ===== COMPILED SASS (sm_100) =====

	.target	sm_100

	.elftype	@"ET_EXEC"


//--------------------- .note.nv.tkinfo           --------------------------
	.section	.note.nv.tkinfo,"",@"SHT_NOTE"
	.sectionflags	@"SHF_NOTE_NV_TKINFO"
	.tkinfo
        /*0018*/ 	.word	0x00000002
        /*0030*/ 	.string	""
        /*0030*/ 	.string	"ptxas"
        /*0030*/ 	.string	"Cuda compilation tools, release 13.0, V13.0.88"
        /*0030*/ 	.string	"Build cuda_13.0.r13.0/compiler.36424714_0"
        /*0030*/ 	.string	"-arch sm_100 -m 64 "



//--------------------- .note.nv.cuinfo           --------------------------
	.section	.note.nv.cuinfo,"",@"SHT_NOTE"
	.sectionflags	@"SHF_NOTE_NV_CUINFO"
        /*0018*/ 	.short	0x0002
        /*001a*/ 	.short	0x0064
        /*001c*/ 	.short	0x0082
	.zero		2


//--------------------- .nv.info                  --------------------------
	.section	.nv.info,"",@"SHT_CUDA_INFO"
	.align	4


	//----- nvinfo : EIATTR_REGCOUNT
	.align		4
        /*0000*/ 	.byte	0x04, 0x2f
        /*0002*/ 	.short	(.L_2 - .L_1)
	.align		4
.L_1:
        /*0004*/ 	.word	index@(_Z5hellov)
        /*0008*/ 	.word	0x00000018


	//----- nvinfo : EIATTR_FRAME_SIZE
	.align		4
.L_2:
        /*000c*/ 	.byte	0x04, 0x11
        /*000e*/ 	.short	(.L_4 - .L_3)
	.align		4
.L_3:
        /*0010*/ 	.word	index@(_Z5hellov)
        /*0014*/ 	.word	0x00000008


	//----- nvinfo : EIATTR_MIN_STACK_SIZE
	.align		4
.L_4:
        /*0018*/ 	.byte	0x04, 0x12
        /*001a*/ 	.short	(.L_6 - .L_5)
	.align		4
.L_5:
        /*001c*/ 	.word	index@(_Z5hellov)
        /*0020*/ 	.word	0x00000008
.L_6:


//--------------------- .nv.compat                --------------------------
	.section	.nv.compat,"",@"SHT_CUDA_COMPAT_INFO"
	.align	4
        /*0000*/ 	.byte	0x02, 0x09, 0x00, 0x00, 0x02, 0x02, 0x01, 0x00, 0x02, 0x05, 0x05, 0x00, 0x03, 0x07, 0x01, 0x01
        /*0010*/ 	.byte	0x02, 0x03, 0x00, 0x00, 0x02, 0x06, 0x01, 0x00, 0x04, 0x0b, 0x08, 0x00, 0x09, 0x00, 0x00, 0x00
        /*0020*/ 	.byte	0x00, 0x00, 0x00, 0x00


//--------------------- .nv.info._Z5hellov        --------------------------
	.section	.nv.info._Z5hellov,"",@"SHT_CUDA_INFO"
	.sectionflags	@""
	.align	4


	//----- nvinfo : EIATTR_CUDA_API_VERSION
	.align		4
        /*0000*/ 	.byte	0x04, 0x37
        /*0002*/ 	.short	(.L_8 - .L_7)
.L_7:
        /*0004*/ 	.word	0x00000082


	//----- nvinfo : EIATTR_SPARSE_MMA_MASK
	.align		4
.L_8:
        /*0008*/ 	.byte	0x03, 0x50
        /*000a*/ 	.short	0x0000


	//----- nvinfo : EIATTR_MAXREG_COUNT
	.align		4
        /*000c*/ 	.byte	0x03, 0x1b
        /*000e*/ 	.short	0x00ff


	//----- nvinfo : EIATTR_EXTERNS
	.align		4
        /*0010*/ 	.byte	0x04, 0x0f
        /*0012*/ 	.short	(.L_10 - .L_9)


	//   ....[0]....
	.align		4
.L_9:
        /*0014*/ 	.word	index@(vprintf)


	//----- nvinfo : EIATTR_MERCURY_ISA_VERSION
	.align		4
.L_10:
        /*0018*/ 	.byte	0x03, 0x5f
        /*001a*/ 	.short	0x0101


	//----- nvinfo : EIATTR_VRC_CTA_INIT_COUNT
	.align		4
        /*001c*/ 	.byte	0x02, 0x4a
	.zero		1
	.zero		1


	//----- nvinfo : EIATTR_SYSCALL_OFFSETS
	.align		4
        /*0020*/ 	.byte	0x04, 0x46
        /*0022*/ 	.short	(.L_12 - .L_11)


	//   ....[0]....
.L_11:
        /*0024*/ 	.word	0x000000e0


	//----- nvinfo : EIATTR_EXIT_INSTR_OFFSETS
	.align		4
.L_12:
        /*0028*/ 	.byte	0x04, 0x1c
        /*002a*/ 	.short	(.L_14 - .L_13)


	//   ....[0]....
.L_13:
        /*002c*/ 	.word	0x000000f0


	//----- nvinfo : EIATTR_SW_WAR
	.align		4
.L_14:
        /*0030*/ 	.byte	0x04, 0x36
        /*0032*/ 	.short	(.L_16 - .L_15)
.L_15:
        /*0034*/ 	.word	0x00000008
.L_16:


//--------------------- .nv.callgraph             --------------------------
	.section	.nv.callgraph,"",@"SHT_CUDA_CALLGRAPH"
	.align	4
	.sectionentsize	8
	.align		4
        /*0000*/ 	.word	0x00000000
	.align		4
        /*0004*/ 	.word	0xffffffff
	.align		4
        /*0008*/ 	.word	index@(_Z5hellov)
	.align		4
        /*000c*/ 	.word	index@(vprintf)
	.align		4
        /*0010*/ 	.word	0x00000000
	.align		4
        /*0014*/ 	.word	0xfffffffe
	.align		4
        /*0018*/ 	.word	0x00000000
	.align		4
        /*001c*/ 	.word	0xfffffffd
	.align		4
        /*0020*/ 	.word	0x00000000
	.align		4
        /*0024*/ 	.word	0xfffffffc


//--------------------- .nv.constant4             --------------------------
	.section	.nv.constant4,"a",@progbits
	.align	8
	.align		8
.nv.constant4:
        /*0000*/ 	.dword	vprintf
	.align		8
        /*0008*/ 	.dword	$str


//--------------------- .text._Z5hellov           --------------------------
	.section	.text._Z5hellov,"ax",@progbits
	.align	128
        .global         _Z5hellov
        .type           _Z5hellov,@function
        .size           _Z5hellov,(.L_x_2 - _Z5hellov)
        .other          _Z5hellov,@"STO_CUDA_ENTRY STV_DEFAULT"
_Z5hellov:
.text._Z5hellov:
[----:B------:R-:W0:Y:S01]  /*0000*/  LDC R1, c[0x0][0x37c] ;  /* 0x0000df00ff017b82 */ /* 0x000e220000000800 */
[----:B------:R-:W1:Y:S01]  /*0010*/  S2R R8, SR_TID.X ;  /* 0x0000000000087919 */ /* 0x000e620000002100 */
[----:B0-----:R-:W-:Y:S01]  /*0020*/  VIADD R1, R1, 0xfffffff8 ;  /* 0xfffffff801017836 */ /* 0x001fe20000000000 */
[----:B------:R-:W-:Y:S01]  /*0030*/  MOV R0, 0x0 ;  /* 0x0000000000007802 */ /* 0x000fe20000000f00 */
[----:B------:R-:W0:Y:S04]  /*0040*/  LDCU UR4, c[0x0][0x2f8] ;  /* 0x00005f00ff0477ac */ /* 0x000e280008000800 */
[----:B------:R2:W3:Y:S01]  /*0050*/  LDC.64 R2, c[0x4][R0] ;  /* 0x0100000000027b82 */ /* 0x0004e20000000a00 */
[----:B------:R-:W4:Y:S01]  /*0060*/  LDCU.64 UR6, c[0x4][0x8] ;  /* 0x01000100ff0677ac */ /* 0x000f220008000a00 */
[----:B------:R-:W5:Y:S01]  /*0070*/  LDCU UR5, c[0x0][0x2fc] ;  /* 0x00005f80ff0577ac */ /* 0x000f620008000800 */
[----:B0-----:R-:W-:Y:S01]  /*0080*/  IADD3 R6, P0, PT, R1, UR4, RZ ;  /* 0x0000000401067c10 */ /* 0x001fe2000ff1e0ff */
[----:B----4-:R-:W-:Y:S01]  /*0090*/  IMAD.U32 R4, RZ, RZ, UR6 ;  /* 0x00000006ff047e24 */ /* 0x010fe2000f8e00ff */
[----:B------:R-:W-:-:S03]  /*00a0*/  MOV R5, UR7 ;  /* 0x0000000700057c02 */ /* 0x000fc60008000f00 */
[----:B-----5:R-:W-:Y:S01]  /*00b0*/  IMAD.X R7, RZ, RZ, UR5, P0 ;  /* 0x00000005ff077e24 */ /* 0x020fe200080e06ff */
[----:B-1----:R2:W-:Y:S07]  /*00c0*/  STL [R1], R8 ;  /* 0x0000000801007387 */ /* 0x0025ee0000100800 */
[----:B------:R-:W-:-:S07]  /*00d0*/  LEPC R20, `(.L_x_0) ;  /* 0x000000001014794e */ /* 0x000fce0000000000 */
[----:B--23--:R-:W-:Y:S05]  /*00e0*/  CALL.ABS.NOINC R2 ;  /* 0x0000000002007343 */ /* 0x00cfea0003c00000 */
.L_x_0:
[----:B------:R-:W-:Y:S05]  /*00f0*/  EXIT ;  /* 0x000000000000794d */ /* 0x000fea0003800000 */
.L_x_1:
[----:B------:R-:W-:-:S00]  /*0100*/  BRA `(.L_x_1) ;  /* 0xfffffffc00fc7947 */ /* 0x000fc0000383ffff */
[----:B------:R-:W-:-:S00]  /*0110*/  NOP ;  /* 0x0000000000007918 */ /* 0x000fc00000000000 */
        /* <DEDUP_REMOVED lines=14> */
.L_x_2:


//--------------------- .nv.global.init           --------------------------
	.section	.nv.global.init,"aw",@progbits
.nv.global.init:
	.type		$str,@object
	.size		$str,(.L_0 - $str)
$str:
        /*0000*/ 	.byte	0x68, 0x65, 0x6c, 0x6c, 0x6f, 0x20, 0x43, 0x55, 0x44, 0x41, 0x20, 0x25, 0x64, 0x20, 0x21, 0x0a
        /*0010*/ 	.byte	0x00
.L_0:


//--------------------- .nv.shared.reserved.0     --------------------------
	.section	.nv.shared.reserved.0,"aw",@nobits
	.weak		__nv_reservedSMEM_offset_0_alias
	.size		__nv_reservedSMEM_offset_0_alias, 0, 64
	.other		__nv_reservedSMEM_offset_0_alias,@"STO_CUDA_RESERVED_SHARED STV_DEFAULT"
__nv_reservedSMEM_offset_0_alias:
	.zero		0
	.zero		64


//--------------------- .nv.constant0._Z5hellov   --------------------------
	.section	.nv.constant0._Z5hellov,"a",@progbits
	.sectionflags	@""
	.align	4
.nv.constant0._Z5hellov:
	.zero		896


//--------------------- SYMBOLS --------------------------

	.type		.nv.reservedSmem.offset0,@object
	.size		.nv.reservedSmem.offset0,0x4
	.type		vprintf,@function
